	.headerflags	@"EF_CUDA_TEXMODE_UNIFIED EF_CUDA_64BIT_ADDRESS EF_CUDA_ACCELERATORS EF_CUDA_SM90 EF_CUDA_VIRTUAL_SM(EF_CUDA_SM90)"
	.elftype	@"ET_EXEC"


//--------------------- .nv.info                  --------------------------
	.section	.nv.info,"",@"SHT_CUDA_INFO"
	.align	4


	//----- nvinfo : EIATTR_REGCOUNT
	.align		4
        /*0000*/ 	.byte	0x04, 0x2f
        /*0002*/ 	.short	(.L_1 - .L_0)
	.align		4
.L_0:
        /*0004*/ 	.word	index@(triton_poi_fused__log_softmax_0)
        /*0008*/ 	.word	0x00000018


	//----- nvinfo : EIATTR_MIN_STACK_SIZE
	.align		4
.L_1:
        /*000c*/ 	.byte	0x04, 0x12
        /*000e*/ 	.short	(.L_3 - .L_2)
	.align		4
.L_2:
        /*0010*/ 	.word	index@(triton_poi_fused__log_softmax_0)
        /*0014*/ 	.word	0x00000000


	//----- nvinfo : EIATTR_FRAME_SIZE
	.align		4
.L_3:
        /*0018*/ 	.byte	0x04, 0x11
        /*001a*/ 	.short	(.L_5 - .L_4)
	.align		4
.L_4:
        /*001c*/ 	.word	index@(triton_poi_fused__log_softmax_0)
        /*0020*/ 	.word	0x00000000


	//----- nvinfo : EIATTR_MIN_STACK_SIZE
	.align		4
.L_5:
        /*0024*/ 	.byte	0x04, 0x12
        /*0026*/ 	.short	(.L_7 - .L_6)
	.align		4
.L_6:
        /*0028*/ 	.word	index@(triton_poi_fused__log_softmax_0)
        /*002c*/ 	.word	0x00000000
.L_7:


//--------------------- .nv.info.triton_poi_fused__log_softmax_0 --------------------------
	.section	.nv.info.triton_poi_fused__log_softmax_0,"",@"SHT_CUDA_INFO"
	.sectionflags	@""
	.align	4


	//----- nvinfo : EIATTR_CUDA_API_VERSION
	.align		4
        /*0000*/ 	.byte	0x04, 0x37
        /*0002*/ 	.short	(.L_9 - .L_8)
.L_8:
        /*0004*/ 	.word	0x0000007c


	//----- nvinfo : EIATTR_KPARAM_INFO
	.align		4
.L_9:
        /*0008*/ 	.byte	0x04, 0x17
        /*000a*/ 	.short	(.L_11 - .L_10)
.L_10:
        /*000c*/ 	.word	0x00000000
        /*0010*/ 	.short	0x0002
        /*0012*/ 	.short	0x0010
        /*0014*/ 	.byte	0x00, 0xf0, 0x11, 0x00


	//----- nvinfo : EIATTR_KPARAM_INFO
	.align		4
.L_11:
        /*0018*/ 	.byte	0x04, 0x17
        /*001a*/ 	.short	(.L_13 - .L_12)
.L_12:
        /*001c*/ 	.word	0x00000000
        /*0020*/ 	.short	0x0001
        /*0022*/ 	.short	0x0008
        /*0024*/ 	.byte	0x00, 0xf4, 0x21, 0x00


	//----- nvinfo : EIATTR_KPARAM_INFO
	.align		4
.L_13:
        /*0028*/ 	.byte	0x04, 0x17
        /*002a*/ 	.short	(.L_15 - .L_14)
.L_14:
        /*002c*/ 	.word	0x00000000
        /*0030*/ 	.short	0x0000
        /*0032*/ 	.short	0x0000
        /*0034*/ 	.byte	0x00, 0xf4, 0x21, 0x00


	//----- nvinfo : EIATTR_SPARSE_MMA_MASK
	.align		4
.L_15:
        /*0038*/ 	.byte	0x03, 0x50
        /*003a*/ 	.short	0x0000


	//----- nvinfo : EIATTR_MAXREG_COUNT
	.align		4
        /*003c*/ 	.byte	0x03, 0x1b
        /*003e*/ 	.short	0x00ff


	//----- nvinfo : EIATTR_EXIT_INSTR_OFFSETS
	.align		4
        /*0040*/ 	.byte	0x04, 0x1c
        /*0042*/ 	.short	(.L_17 - .L_16)


	//   ....[0]....
.L_16:
        /*0044*/ 	.word	0x000003a0


	//   ....[1]....
        /*0048*/ 	.word	0x000003c0


	//----- nvinfo : EIATTR_REQNTID
	.align		4
.L_17:
        /*004c*/ 	.byte	0x04, 0x10
        /*004e*/ 	.short	(.L_19 - .L_18)
.L_18:
        /*0050*/ 	.word	0x00000020
        /*0054*/ 	.word	0x00000001
        /*0058*/ 	.word	0x00000001


	//----- nvinfo : EIATTR_CBANK_PARAM_SIZE
	.align		4
.L_19:
        /*005c*/ 	.byte	0x03, 0x19
        /*005e*/ 	.short	0x0014


	//----- nvinfo : EIATTR_PARAM_CBANK
	.align		4
        /*0060*/ 	.byte	0x04, 0x0a
        /*0062*/ 	.short	(.L_21 - .L_20)
	.align		4
.L_20:
        /*0064*/ 	.word	index@(.nv.constant0.triton_poi_fused__log_softmax_0)
        /*0068*/ 	.short	0x0210
        /*006a*/ 	.short	0x0014


	//----- nvinfo : EIATTR_SW_WAR
	.align		4
.L_21:
        /*006c*/ 	.byte	0x04, 0x36
        /*006e*/ 	.short	(.L_23 - .L_22)
.L_22:
        /*0070*/ 	.word	0x00000008
.L_23:


//--------------------- .nv.callgraph             --------------------------
	.section	.nv.callgraph,"",@"SHT_CUDA_CALLGRAPH"
	.align	4
	.sectionentsize	8
	.align		4
        /*0000*/ 	.word	0x00000000
	.align		4
        /*0004*/ 	.word	0xffffffff
	.align		4
        /*0008*/ 	.word	0x00000000
	.align		4
        /*000c*/ 	.word	0xfffffffe
	.align		4
        /*0010*/ 	.word	0x00000000
	.align		4
        /*0014*/ 	.word	0xfffffffd
	.align		4
        /*0018*/ 	.word	0x00000000
	.align		4
        /*001c*/ 	.word	0xfffffffc


//--------------------- .text.triton_poi_fused__log_softmax_0 --------------------------
	.section	.text.triton_poi_fused__log_softmax_0,"ax",@progbits
	.align	128
        .global         triton_poi_fused__log_softmax_0
        .type           triton_poi_fused__log_softmax_0,@function
        .size           triton_poi_fused__log_softmax_0,(.L_x_1 - triton_poi_fused__log_softmax_0)
        .other          triton_poi_fused__log_softmax_0,@"STO_CUDA_ENTRY STV_DEFAULT"
triton_poi_fused__log_softmax_0:
.text.triton_poi_fused__log_softmax_0:
[----:B------:R-:W0:Y:S02]  /*0000*/  LDC R1, c[0x0][0x28] ;  /* 0x00000a00ff017b82 */ /* 0x000e240000000800 */
[----:B------:R-:W1:Y:S01]  /*0010*/  S2R R0, SR_TID.X ;  /* 0x0000000000007919 */ /* 0x000e620000002100 */
[----:B------:R-:W2:Y:S01]  /*0020*/  LDC.64 R10, c[0x0][0x210] ;  /* 0x00008400ff0a7b82 */ /* 0x000ea20000000a00 */
[----:B------:R-:W-:Y:S01]  /*0030*/  CS2R R20, SRZ ;  /* 0x0000000000147805 */ /* 0x000fe2000001ff00 */
[----:B------:R-:W-:Y:S01]  /*0040*/  ULDC.64 UR4, c[0x0][0x208] ;  /* 0x0000820000047ab9 */ /* 0x000fe20000000a00 */
[----:B------:R-:W3:Y:S01]  /*0050*/  S2R R13, SR_CTAID.X ;  /* 0x00000000000d7919 */ /* 0x000ee20000002500 */
[----:B-1----:R-:W-:Y:S01]  /*0060*/  IMAD.SHL.U32 R0, R0, 0x2, RZ ;  /* 0x0000000200007824 */ /* 0x002fe200078e00ff */
[----:B---3--:R-:W-:-:S04]  /*0070*/  SHF.R.S32.HI R2, RZ, 0x19, R13 ;  /* 0x00000019ff027819 */ /* 0x008fc8000001140d */
[----:B------:R-:W-:Y:S02]  /*0080*/  LOP3.LUT R0, R0, 0x3e, RZ, 0xc0, !PT ;  /* 0x0000003e00007812 */ /* 0x000fe400078ec0ff */
[----:B------:R-:W-:-:S03]  /*0090*/  SGXT R2, R2, 0x1 ;  /* 0x000000010202781a */ /* 0x000fc60000000200 */
[----:B------:R-:W-:-:S05]  /*00a0*/  IMAD R13, R13, 0x40, R0 ;  /* 0x000000400d0d7824 */ /* 0x000fca00078e0200 */
[CC--:B------:R-:W-:Y:S02]  /*00b0*/  LEA.HI R0, R2.reuse, R13.reuse, RZ, 0x2 ;  /* 0x0000000d02007211 */ /* 0x0c0fe400078f10ff */
[-C--:B------:R-:W-:Y:S02]  /*00c0*/  LEA.HI R2, R2, R13.reuse, RZ, 0x4 ;  /* 0x0000000d02027211 */ /* 0x080fe400078f20ff */
[----:B------:R-:W-:Y:S02]  /*00d0*/  LOP3.LUT R0, R0, 0xfffffffc, RZ, 0xc0, !PT ;  /* 0xfffffffc00007812 */ /* 0x000fe400078ec0ff */
[----:B------:R-:W-:Y:S02]  /*00e0*/  LOP3.LUT R2, R2, 0xfffffff0, RZ, 0xc0, !PT ;  /* 0xfffffff002027812 */ /* 0x000fe400078ec0ff */
[----:B------:R-:W-:Y:S02]  /*00f0*/  ISETP.GE.AND P0, PT, R13, 0x40, PT ;  /* 0x000000400d00780c */ /* 0x000fe40003f06270 */
[----:B------:R-:W-:-:S05]  /*0100*/  IADD3 R0, R2, R13, -R0 ;  /* 0x0000000d02007210 */ /* 0x000fca0007ffe800 */
[C---:B------:R-:W-:Y:S02]  /*0110*/  VIADD R3, R0.reuse, 0xc0 ;  /* 0x000000c000037836 */ /* 0x040fe40000000000 */
[----:B------:R-:W-:Y:S02]  /*0120*/  VIADD R5, R0, 0xc4 ;  /* 0x000000c400057836 */ /* 0x000fe40000000000 */
[----:B--2---:R-:W-:Y:S01]  /*0130*/  IMAD.WIDE R2, R3, 0x4, R10 ;  /* 0x0000000403027825 */ /* 0x004fe200078e020a */
[----:B------:R-:W-:-:S04]  /*0140*/  CS2R R14, SRZ ;  /* 0x00000000000e7805 */ /* 0x000fc8000001ff00 */
[----:B------:R1:W2:Y:S01]  /*0150*/  @!P0 LDG.E.EL.64 R20, desc[UR4][R2.64] ;  /* 0x0000000402148981 */ /* 0x0002a2000c2e1b00 */
[----:B------:R-:W-:Y:S01]  /*0160*/  IMAD.WIDE R4, R5, 0x4, R10 ;  /* 0x0000000405047825 */ /* 0x000fe200078e020a */
[----:B------:R-:W-:-:S03]  /*0170*/  CS2R R16, SRZ ;  /* 0x0000000000107805 */ /* 0x000fc6000001ff00 */
[----:B------:R-:W-:Y:S01]  /*0180*/  VIADD R7, R0, 0xc8 ;  /* 0x000000c800077836 */ /* 0x000fe20000000000 */
[----:B------:R3:W4:Y:S03]  /*0190*/  @!P0 LDG.E.EL.64 R14, desc[UR4][R4.64] ;  /* 0x00000004040e8981 */ /* 0x000726000c2e1b00 */
[----:B------:R-:W-:-:S05]  /*01a0*/  IMAD.WIDE R6, R7, 0x4, R10 ;  /* 0x0000000407067825 */ /* 0x000fca00078e020a */
[----:B------:R-:W5:Y:S01]  /*01b0*/  @!P0 LDG.E.EL.64 R16, desc[UR4][R6.64] ;  /* 0x0000000406108981 */ /* 0x000f62000c2e1b00 */
[----:B------:R-:W-:Y:S01]  /*01c0*/  VIADD R9, R0, 0xcc ;  /* 0x000000cc00097836 */ /* 0x000fe20000000000 */
[----:B------:R-:W-:Y:S01]  /*01d0*/  CS2R R18, SRZ ;  /* 0x0000000000127805 */ /* 0x000fe2000001ff00 */
[----:B-1----:R-:W-:Y:S01]  /*01e0*/  VIADD R3, R13, 0xc0 ;  /* 0x000000c00d037836 */ /* 0x002fe20000000000 */
[----:B---3--:R-:W1:Y:S01]  /*01f0*/  LDC.64 R4, c[0x0][0x218] ;  /* 0x00008600ff047b82 */ /* 0x008e620000000a00 */
[----:B------:R-:W-:-:S05]  /*0200*/  IMAD.WIDE R8, R9, 0x4, R10 ;  /* 0x0000000409087825 */ /* 0x000fca00078e020a */
[----:B------:R-:W3:Y:S01]  /*0210*/  @!P0 LDG.E.EL.64 R18, desc[UR4][R8.64] ;  /* 0x0000000408128981 */ /* 0x000ee2000c2e1b00 */
[----:B------:R-:W-:Y:S01]  /*0220*/  IMAD.WIDE R2, R3, 0x4, R10 ;  /* 0x0000000403027825 */ /* 0x000fe200078e020a */
[----:B------:R-:W-:-:S06]  /*0230*/  CS2R R10, SRZ ;  /* 0x00000000000a7805 */ /* 0x000fcc000001ff00 */
[----:B------:R1:W3:Y:S02]  /*0240*/  @!P0 LDG.E.64 R10, desc[UR4][R2.64] ;  /* 0x00000004020a8981 */ /* 0x0002e4000c1e1b00 */
[----:B-1----:R-:W-:Y:S01]  /*0250*/  IMAD.WIDE R2, R13, 0x4, R4 ;  /* 0x000000040d027825 */ /* 0x002fe200078e0204 */
[C---:B--2---:R-:W-:Y:S02]  /*0260*/  FSETP.NAN.AND P3, PT, R20.reuse, R20, PT ;  /* 0x000000141400720b */ /* 0x044fe40003f68000 */
[C---:B------:R-:W-:Y:S02]  /*0270*/  FSETP.NAN.AND P4, PT, R21.reuse, R21, PT ;  /* 0x000000151500720b */ /* 0x040fe40003f88000 */
[----:B----4-:R-:W-:Y:S02]  /*0280*/  FSETP.GT.AND P1, PT, R20, R14, PT ;  /* 0x0000000e1400720b */ /* 0x010fe40003f24000 */
[----:B------:R-:W-:-:S07]  /*0290*/  FSETP.GT.AND P2, PT, R21, R15, PT ;  /* 0x0000000f1500720b */ /* 0x000fce0003f44000 */
[----:B------:R-:W-:Y:S02]  /*02a0*/  @!P3 FSEL R20, R20, R14, P1 ;  /* 0x0000000e1414b208 */ /* 0x000fe40000800000 */
[----:B------:R-:W-:Y:S02]  /*02b0*/  @!P4 FSEL R21, R21, R15, P2 ;  /* 0x0000000f1515c208 */ /* 0x000fe40001000000 */
[C---:B-----5:R-:W-:Y:S02]  /*02c0*/  FSETP.GT.AND P1, PT, R20.reuse, R16, PT ;  /* 0x000000101400720b */ /* 0x060fe40003f24000 */
[C---:B------:R-:W-:Y:S02]  /*02d0*/  FSETP.GT.AND P2, PT, R21.reuse, R17, PT ;  /* 0x000000111500720b */ /* 0x040fe40003f44000 */
[----:B------:R-:W-:Y:S02]  /*02e0*/  FSETP.NAN.AND P3, PT, R20, R20, PT ;  /* 0x000000141400720b */ /* 0x000fe40003f68000 */
[----:B------:R-:W-:-:S07]  /*02f0*/  FSETP.NAN.AND P4, PT, R21, R21, PT ;  /* 0x000000151500720b */ /* 0x000fce0003f88000 */
[----:B------:R-:W-:Y:S02]  /*0300*/  @!P1 FSEL R20, R20, R16, P3 ;  /* 0x0000001014149208 */ /* 0x000fe40001800000 */
[----:B------:R-:W-:Y:S02]  /*0310*/  @!P2 FSEL R21, R21, R17, P4 ;  /* 0x000000111515a208 */ /* 0x000fe40002000000 */
[C---:B---3--:R-:W-:Y:S02]  /*0320*/  FSETP.GT.AND P1, PT, R20.reuse, R18, PT ;  /* 0x000000121400720b */ /* 0x048fe40003f24000 */
[C---:B------:R-:W-:Y:S02]  /*0330*/  FSETP.GT.AND P2, PT, R21.reuse, R19, PT ;  /* 0x000000131500720b */ /* 0x040fe40003f44000 */
[----:B------:R-:W-:Y:S02]  /*0340*/  FSETP.NAN.AND P3, PT, R20, R20, PT ;  /* 0x000000141400720b */ /* 0x000fe40003f68000 */
[----:B------:R-:W-:-:S07]  /*0350*/  FSETP.NAN.AND P4, PT, R21, R21, PT ;  /* 0x000000151500720b */ /* 0x000fce0003f88000 */
[----:B------:R-:W-:Y:S02]  /*0360*/  @!P1 FSEL R20, R20, R18, P3 ;  /* 0x0000001214149208 */ /* 0x000fe40001800000 */
[----:B------:R-:W-:-:S03]  /*0370*/  @!P2 FSEL R21, R21, R19, P4 ;  /* 0x000000131515a208 */ /* 0x000fc60002000000 */
[----:B------:R-:W-:Y:S02]  /*0380*/  FADD R10, -R20, R10 ;  /* 0x0000000a140a7221 */ /* 0x000fe40000000100 */
[----:B------:R-:W-:Y:S01]  /*0390*/  FADD R11, -R21, R11 ;  /* 0x0000000b150b7221 */ /* 0x000fe20000000100 */
[----:B------:R-:W-:Y:S06]  /*03a0*/  @P0 EXIT ;  /* 0x000000000000094d */ /* 0x000fec0003800000 */
[----:B------:R-:W-:Y:S01]  /*03b0*/  STG.E.64 desc[UR4][R2.64], R10 ;  /* 0x0000000a02007986 */ /* 0x000fe2000c101b04 */
[----:B------:R-:W-:Y:S05]  /*03c0*/  EXIT ;  /* 0x000000000000794d */ /* 0x000fea0003800000 */
.L_x_0:
[----:B------:R-:W-:-:S00]  /*03d0*/  BRA `(.L_x_0) ;  /* 0xfffffffc00fc7947 */ /* 0x000fc0000383ffff */
[----:B------:R-:W-:-:S00]  /*03e0*/  NOP ;  /* 0x0000000000007918 */ /* 0x000fc00000000000 */
        /* <DEDUP_REMOVED lines=9> */
.L_x_1:


//--------------------- .nv.constant0.triton_poi_fused__log_softmax_0 --------------------------
	.section	.nv.constant0.triton_poi_fused__log_softmax_0,"a",@progbits
	.sectionflags	@""
	.align	4
.nv.constant0.triton_poi_fused__log_softmax_0:
	.zero		548
